//
// Generated by NVIDIA NVVM Compiler
//
// Compiler Build ID: CL-36424714
// Cuda compilation tools, release 13.0, V13.0.88
// Based on NVVM 20.0.0
//

.version 9.0
.target sm_100
.address_size 64

	// .globl	_Z7sumaVecPfS_S_i
// _ZZ7sumaVecPfS_S_iE6vec1_s has been demoted
// _ZZ7sumaVecPfS_S_iE6vec2_s has been demoted
// _ZZ7sumaVecPfS_S_iE6vec3_s has been demoted

.visible .entry _Z7sumaVecPfS_S_i(
	.param .u64 .ptr .align 1 _Z7sumaVecPfS_S_i_param_0,
	.param .u64 .ptr .align 1 _Z7sumaVecPfS_S_i_param_1,
	.param .u64 .ptr .align 1 _Z7sumaVecPfS_S_i_param_2,
	.param .u32 _Z7sumaVecPfS_S_i_param_3
)
{
	.reg .pred 	%p<4>;
	.reg .b32 	%r<32>;
	.reg .b32 	%f<52>;
	.reg .b64 	%rd<12>;
	// demoted variable
	.shared .align 4 .b8 _ZZ7sumaVecPfS_S_iE6vec1_s[384];
	// demoted variable
	.shared .align 4 .b8 _ZZ7sumaVecPfS_S_iE6vec2_s[384];
	// demoted variable
	.shared .align 4 .b8 _ZZ7sumaVecPfS_S_iE6vec3_s[384];
	ld.param.u64 	%rd4, [_Z7sumaVecPfS_S_i_param_0];
	ld.param.u64 	%rd5, [_Z7sumaVecPfS_S_i_param_1];
	ld.param.u64 	%rd6, [_Z7sumaVecPfS_S_i_param_2];
	ld.param.u32 	%r11, [_Z7sumaVecPfS_S_i_param_3];
	mov.u32 	%r12, %ntid.x;
	mov.u32 	%r13, %ctaid.x;
	mov.u32 	%r14, %tid.x;
	mad.lo.s32 	%r1, %r12, %r13, %r14;
	setp.lt.s32 	%p1, %r11, 96;
	@%p1 bra 	$L__BB0_5;
	shl.b32 	%r16, %r1, 2;
	mov.u32 	%r17, _ZZ7sumaVecPfS_S_iE6vec1_s;
	add.s32 	%r2, %r17, %r16;
	mov.u32 	%r18, _ZZ7sumaVecPfS_S_iE6vec2_s;
	add.s32 	%r3, %r18, %r16;
	mov.u32 	%r19, _ZZ7sumaVecPfS_S_iE6vec3_s;
	add.s32 	%r4, %r19, %r16;
	mul.hi.s32 	%r20, %r11, 715827883;
	shr.u32 	%r21, %r20, 31;
	shr.s32 	%r22, %r20, 4;
	add.s32 	%r5, %r22, %r21;
	cvta.to.global.u64 	%rd1, %rd4;
	cvta.to.global.u64 	%rd2, %rd5;
	cvta.to.global.u64 	%rd3, %rd6;
	mov.b32 	%r30, 0;
$L__BB0_2:
	mad.lo.s32 	%r7, %r30, 96, %r1;
	mul.wide.s32 	%rd7, %r7, 4;
	add.s64 	%rd8, %rd1, %rd7;
	ld.global.f32 	%f1, [%rd8];
	st.shared.f32 	[%r2], %f1;
	add.s64 	%rd9, %rd2, %rd7;
	ld.global.f32 	%f2, [%rd9];
	st.shared.f32 	[%r3], %f2;
	bar.sync 	0;
	mov.b32 	%r31, 32;
$L__BB0_3:
	bar.sync 	0;
	add.s32 	%r25, %r17, %r31;
	ld.shared.f32 	%f3, [%r25+-32];
	add.s32 	%r27, %r18, %r31;
	ld.shared.f32 	%f4, [%r27+-32];
	mul.f32 	%f5, %f3, %f4;
	add.s32 	%r29, %r19, %r31;
	st.shared.f32 	[%r29+-32], %f5;
	bar.sync 	0;
	ld.shared.f32 	%f6, [%r25+-28];
	ld.shared.f32 	%f7, [%r27+-28];
	mul.f32 	%f8, %f6, %f7;
	st.shared.f32 	[%r29+-28], %f8;
	bar.sync 	0;
	ld.shared.f32 	%f9, [%r25+-24];
	ld.shared.f32 	%f10, [%r27+-24];
	mul.f32 	%f11, %f9, %f10;
	st.shared.f32 	[%r29+-24], %f11;
	bar.sync 	0;
	ld.shared.f32 	%f12, [%r25+-20];
	ld.shared.f32 	%f13, [%r27+-20];
	mul.f32 	%f14, %f12, %f13;
	st.shared.f32 	[%r29+-20], %f14;
	bar.sync 	0;
	ld.shared.f32 	%f15, [%r25+-16];
	ld.shared.f32 	%f16, [%r27+-16];
	mul.f32 	%f17, %f15, %f16;
	st.shared.f32 	[%r29+-16], %f17;
	bar.sync 	0;
	ld.shared.f32 	%f18, [%r25+-12];
	ld.shared.f32 	%f19, [%r27+-12];
	mul.f32 	%f20, %f18, %f19;
	st.shared.f32 	[%r29+-12], %f20;
	bar.sync 	0;
	ld.shared.f32 	%f21, [%r25+-8];
	ld.shared.f32 	%f22, [%r27+-8];
	mul.f32 	%f23, %f21, %f22;
	st.shared.f32 	[%r29+-8], %f23;
	bar.sync 	0;
	ld.shared.f32 	%f24, [%r25+-4];
	ld.shared.f32 	%f25, [%r27+-4];
	mul.f32 	%f26, %f24, %f25;
	st.shared.f32 	[%r29+-4], %f26;
	bar.sync 	0;
	ld.shared.f32 	%f27, [%r25];
	ld.shared.f32 	%f28, [%r27];
	mul.f32 	%f29, %f27, %f28;
	st.shared.f32 	[%r29], %f29;
	bar.sync 	0;
	ld.shared.f32 	%f30, [%r25+4];
	ld.shared.f32 	%f31, [%r27+4];
	mul.f32 	%f32, %f30, %f31;
	st.shared.f32 	[%r29+4], %f32;
	bar.sync 	0;
	ld.shared.f32 	%f33, [%r25+8];
	ld.shared.f32 	%f34, [%r27+8];
	mul.f32 	%f35, %f33, %f34;
	st.shared.f32 	[%r29+8], %f35;
	bar.sync 	0;
	ld.shared.f32 	%f36, [%r25+12];
	ld.shared.f32 	%f37, [%r27+12];
	mul.f32 	%f38, %f36, %f37;
	st.shared.f32 	[%r29+12], %f38;
	bar.sync 	0;
	ld.shared.f32 	%f39, [%r25+16];
	ld.shared.f32 	%f40, [%r27+16];
	mul.f32 	%f41, %f39, %f40;
	st.shared.f32 	[%r29+16], %f41;
	bar.sync 	0;
	ld.shared.f32 	%f42, [%r25+20];
	ld.shared.f32 	%f43, [%r27+20];
	mul.f32 	%f44, %f42, %f43;
	st.shared.f32 	[%r29+20], %f44;
	bar.sync 	0;
	ld.shared.f32 	%f45, [%r25+24];
	ld.shared.f32 	%f46, [%r27+24];
	mul.f32 	%f47, %f45, %f46;
	st.shared.f32 	[%r29+24], %f47;
	bar.sync 	0;
	ld.shared.f32 	%f48, [%r25+28];
	ld.shared.f32 	%f49, [%r27+28];
	mul.f32 	%f50, %f48, %f49;
	st.shared.f32 	[%r29+28], %f50;
	add.s32 	%r31, %r31, 64;
	setp.ne.s32 	%p2, %r31, 416;
	@%p2 bra 	$L__BB0_3;
	bar.sync 	0;
	ld.shared.f32 	%f51, [%r4];
	add.s64 	%rd11, %rd3, %rd7;
	st.global.f32 	[%rd11], %f51;
	add.s32 	%r30, %r30, 1;
	setp.ne.s32 	%p3, %r30, %r5;
	@%p3 bra 	$L__BB0_2;
$L__BB0_5:
	ret;

}


// ===== COMPILED SASS (sm_100) =====

	.target	sm_100

	.elftype	@"ET_EXEC"


//--------------------- .note.nv.tkinfo           --------------------------
	.section	.note.nv.tkinfo,"",@"SHT_NOTE"
	.sectionflags	@"SHF_NOTE_NV_TKINFO"
	.tkinfo
        /*0018*/ 	.word	0x00000002
        /*0030*/ 	.string	""
        /*0030*/ 	.string	"ptxas"
        /*0030*/ 	.string	"Cuda compilation tools, release 13.0, V13.0.88"
        /*0030*/ 	.string	"Build cuda_13.0.r13.0/compiler.36424714_0"
        /*0030*/ 	.string	"-arch sm_100 -m 64 "



//--------------------- .note.nv.cuinfo           --------------------------
	.section	.note.nv.cuinfo,"",@"SHT_NOTE"
	.sectionflags	@"SHF_NOTE_NV_CUINFO"
        /*0018*/ 	.short	0x0002
        /*001a*/ 	.short	0x0064
        /*001c*/ 	.short	0x0082
	.zero		2


//--------------------- .nv.info                  --------------------------
	.section	.nv.info,"",@"SHT_CUDA_INFO"
	.align	4


	//----- nvinfo : EIATTR_REGCOUNT
	.align		4
        /*0000*/ 	.byte	0x04, 0x2f
        /*0002*/ 	.short	(.L_1 - .L_0)
	.align		4
.L_0:
        /*0004*/ 	.word	index@(_Z7sumaVecPfS_S_i)
        /*0008*/ 	.word	0x00000018


	//----- nvinfo : EIATTR_FRAME_SIZE
	.align		4
.L_1:
        /*000c*/ 	.byte	0x04, 0x11
        /*000e*/ 	.short	(.L_3 - .L_2)
	.align		4
.L_2:
        /*0010*/ 	.word	index@(_Z7sumaVecPfS_S_i)
        /*0014*/ 	.word	0x00000000


	//----- nvinfo : EIATTR_MIN_STACK_SIZE
	.align		4
.L_3:
        /*0018*/ 	.byte	0x04, 0x12
        /*001a*/ 	.short	(.L_5 - .L_4)
	.align		4
.L_4:
        /*001c*/ 	.word	index@(_Z7sumaVecPfS_S_i)
        /*0020*/ 	.word	0x00000000
.L_5:


//--------------------- .nv.compat                --------------------------
	.section	.nv.compat,"",@"SHT_CUDA_COMPAT_INFO"
	.align	4
        /*0000*/ 	.byte	0x02, 0x09, 0x00, 0x00, 0x02, 0x02, 0x01, 0x00, 0x02, 0x05, 0x05, 0x00, 0x03, 0x07, 0x01, 0x01
        /*0010*/ 	.byte	0x02, 0x03, 0x00, 0x00, 0x02, 0x06, 0x01, 0x00, 0x04, 0x0b, 0x08, 0x00, 0x09, 0x00, 0x00, 0x00
        /*0020*/ 	.byte	0x00, 0x00, 0x00, 0x00


//--------------------- .nv.info._Z7sumaVecPfS_S_i --------------------------
	.section	.nv.info._Z7sumaVecPfS_S_i,"",@"SHT_CUDA_INFO"
	.sectionflags	@""
	.align	4


	//----- nvinfo : EIATTR_CUDA_API_VERSION
	.align		4
        /*0000*/ 	.byte	0x04, 0x37
        /*0002*/ 	.short	(.L_7 - .L_6)
.L_6:
        /*0004*/ 	.word	0x00000082


	//----- nvinfo : EIATTR_KPARAM_INFO
	.align		4
.L_7:
        /*0008*/ 	.byte	0x04, 0x17
        /*000a*/ 	.short	(.L_9 - .L_8)
.L_8:
        /*000c*/ 	.word	0x00000000
        /*0010*/ 	.short	0x0003
        /*0012*/ 	.short	0x0018
        /*0014*/ 	.byte	0x00, 0xf0, 0x11, 0x00


	//----- nvinfo : EIATTR_KPARAM_INFO
	.align		4
.L_9:
        /*0018*/ 	.byte	0x04, 0x17
        /*001a*/ 	.short	(.L_11 - .L_10)
.L_10:
        /*001c*/ 	.word	0x00000000
        /*0020*/ 	.short	0x0002
        /*0022*/ 	.short	0x0010
        /*0024*/ 	.byte	0x00, 0xf5, 0x21, 0x00


	//----- nvinfo : EIATTR_KPARAM_INFO
	.align		4
.L_11:
        /*0028*/ 	.byte	0x04, 0x17
        /*002a*/ 	.short	(.L_13 - .L_12)
.L_12:
        /*002c*/ 	.word	0x00000000
        /*0030*/ 	.short	0x0001
        /*0032*/ 	.short	0x0008
        /*0034*/ 	.byte	0x00, 0xf5, 0x21, 0x00


	//----- nvinfo : EIATTR_KPARAM_INFO
	.align		4
.L_13:
        /*0038*/ 	.byte	0x04, 0x17
        /*003a*/ 	.short	(.L_15 - .L_14)
.L_14:
        /*003c*/ 	.word	0x00000000
        /*0040*/ 	.short	0x0000
        /*0042*/ 	.short	0x0000
        /*0044*/ 	.byte	0x00, 0xf5, 0x21, 0x00


	//----- nvinfo : EIATTR_SPARSE_MMA_MASK
	.align		4
.L_15:
        /*0048*/ 	.byte	0x03, 0x50
        /*004a*/ 	.short	0x0000


	//----- nvinfo : EIATTR_MAXREG_COUNT
	.align		4
        /*004c*/ 	.byte	0x03, 0x1b
        /*004e*/ 	.short	0x00ff


	//----- nvinfo : EIATTR_NUM_BARRIERS
	.align		4
        /*0050*/ 	.byte	0x02, 0x4c
        /*0052*/ 	.byte	0x01
	.zero		1


	//----- nvinfo : EIATTR_MERCURY_ISA_VERSION
	.align		4
        /*0054*/ 	.byte	0x03, 0x5f
        /*0056*/ 	.short	0x0101


	//----- nvinfo : EIATTR_VRC_CTA_INIT_COUNT
	.align		4
        /*0058*/ 	.byte	0x02, 0x4a
	.zero		1
	.zero		1


	//----- nvinfo : EIATTR_EXIT_INSTR_OFFSETS
	.align		4
        /*005c*/ 	.byte	0x04, 0x1c
        /*005e*/ 	.short	(.L_17 - .L_16)


	//   ....[0]....
.L_16:
        /*0060*/ 	.word	0x00000050


	//   ....[1]....
        /*0064*/ 	.word	0x00002090


	//----- nvinfo : EIATTR_CBANK_PARAM_SIZE
	.align		4
.L_17:
        /*0068*/ 	.byte	0x03, 0x19
        /*006a*/ 	.short	0x001c


	//----- nvinfo : EIATTR_PARAM_CBANK
	.align		4
        /*006c*/ 	.byte	0x04, 0x0a
        /*006e*/ 	.short	(.L_19 - .L_18)
	.align		4
.L_18:
        /*0070*/ 	.word	index@(.nv.constant0._Z7sumaVecPfS_S_i)
        /*0074*/ 	.short	0x0380
        /*0076*/ 	.short	0x001c


	//----- nvinfo : EIATTR_SW_WAR
	.align		4
.L_19:
        /*0078*/ 	.byte	0x04, 0x36
        /*007a*/ 	.short	(.L_21 - .L_20)
.L_20:
        /*007c*/ 	.word	0x00000008
.L_21:


//--------------------- .nv.callgraph             --------------------------
	.section	.nv.callgraph,"",@"SHT_CUDA_CALLGRAPH"
	.align	4
	.sectionentsize	8
	.align		4
        /*0000*/ 	.word	0x00000000
	.align		4
        /*0004*/ 	.word	0xffffffff
	.align		4
        /*0008*/ 	.word	0x00000000
	.align		4
        /*000c*/ 	.word	0xfffffffe
	.align		4
        /*0010*/ 	.word	0x00000000
	.align		4
        /*0014*/ 	.word	0xfffffffd
	.align		4
        /*0018*/ 	.word	0x00000000
	.align		4
        /*001c*/ 	.word	0xfffffffc


//--------------------- .text._Z7sumaVecPfS_S_i   --------------------------
	.section	.text._Z7sumaVecPfS_S_i,"ax",@progbits
	.align	128
        .global         _Z7sumaVecPfS_S_i
        .type           _Z7sumaVecPfS_S_i,@function
        .size           _Z7sumaVecPfS_S_i,(.L_x_2 - _Z7sumaVecPfS_S_i)
        .other          _Z7sumaVecPfS_S_i,@"STO_CUDA_ENTRY STV_DEFAULT"
_Z7sumaVecPfS_S_i:
.text._Z7sumaVecPfS_S_i:
[----:B------:R-:W-:Y:S08]  /*0000*/  LDC R1, c[0x0][0x37c] ;  /* 0x0000df00ff017b82 */ /* 0x000ff00000000800 */
[----:B------:R-:W0:Y:S01]  /*0010*/  LDC R8, c[0x0][0x398] ;  /* 0x0000e600ff087b82 */ /* 0x000e220000000800 */
[----:B------:R-:W1:Y:S01]  /*0020*/  S2R R0, SR_CTAID.X ;  /* 0x0000000000007919 */ /* 0x000e620000002500 */
[----:B------:R-:W2:Y:S01]  /*0030*/  S2R R11, SR_TID.X ;  /* 0x00000000000b7919 */ /* 0x000ea20000002100 */
[----:B0-----:R-:W-:-:S13]  /*0040*/  ISETP.GE.AND P0, PT, R8, 0x60, PT ;  /* 0x000000600800780c */ /* 0x001fda0003f06270 */
[----:B-12---:R-:W-:Y:S05]  /*0050*/  @!P0 EXIT ;  /* 0x000000000000894d */ /* 0x006fea0003800000 */
[----:B------:R-:W0:Y:S01]  /*0060*/  S2UR UR6, SR_CgaCtaId ;  /* 0x00000000000679c3 */ /* 0x000e220000008800 */
[----:B------:R-:W1:Y:S01]  /*0070*/  LDCU UR8, c[0x0][0x360] ;  /* 0x00006c00ff0877ac */ /* 0x000e620008000800 */
[----:B------:R-:W-:-:S04]  /*0080*/  IMAD.HI R8, R8, 0x2aaaaaab, RZ ;  /* 0x2aaaaaab08087827 */ /* 0x000fc800078e02ff */
[----:B------:R-:W-:Y:S01]  /*0090*/  HFMA2 R13, -RZ, RZ, 0, 0 ;  /* 0x00000000ff0d7431 */ /* 0x000fe200000001ff */
[----:B------:R-:W-:Y:S01]  /*00a0*/  UMOV UR4, 0x400 ;  /* 0x0000040000047882 */ /* 0x000fe20000000000 */
[----:B------:R-:W2:Y:S01]  /*00b0*/  LDCU.64 UR10, c[0x0][0x358] ;  /* 0x00006b00ff0a77ac */ /* 0x000ea20008000a00 */
[----:B------:R-:W-:Y:S01]  /*00c0*/  SHF.R.U32.HI R9, RZ, 0x1f, R8 ;  /* 0x0000001fff097819 */ /* 0x000fe20000011608 */
[----:B------:R-:W3:Y:S01]  /*00d0*/  LDC.64 R2, c[0x0][0x390] ;  /* 0x0000e400ff027b82 */ /* 0x000ee20000000a00 */
[----:B------:R-:W-:Y:S02]  /*00e0*/  UIADD3 UR5, UPT, UPT, UR4, 0x180, URZ ;  /* 0x0000018004057890 */ /* 0x000fe4000fffe0ff */
[----:B------:R-:W-:-:S05]  /*00f0*/  LEA.HI.SX32 R8, R8, R9, 0x1c ;  /* 0x0000000908087211 */ /* 0x000fca00078fe2ff */
[----:B------:R-:W4:Y:S01]  /*0100*/  LDC.64 R4, c[0x0][0x380] ;  /* 0x0000e000ff047b82 */ /* 0x000f220000000a00 */
[----:B-1----:R-:W-:-:S07]  /*0110*/  IMAD R0, R0, UR8, R11 ;  /* 0x0000000800007c24 */ /* 0x002fce000f8e020b */
[----:B------:R-:W1:Y:S01]  /*0120*/  LDC.64 R6, c[0x0][0x388] ;  /* 0x0000e200ff067b82 */ /* 0x000e620000000a00 */
[----:B0-----:R-:W-:Y:S02]  /*0130*/  ULEA UR7, UR6, UR4, 0x18 ;  /* 0x0000000406077291 */ /* 0x001fe4000f8ec0ff */
[----:B------:R-:W-:Y:S02]  /*0140*/  UIADD3 UR4, UPT, UPT, UR4, 0x300, URZ ;  /* 0x0000030004047890 */ /* 0x000fe4000fffe0ff */
[----:B------:R-:W-:Y:S02]  /*0150*/  ULEA UR5, UR6, UR5, 0x18 ;  /* 0x0000000506057291 */ /* 0x000fe4000f8ec0ff */
[----:B------:R-:W-:Y:S01]  /*0160*/  ULEA UR4, UR6, UR4, 0x18 ;  /* 0x0000000406047291 */ /* 0x000fe2000f8ec0ff */
[----:B------:R-:W-:-:S03]  /*0170*/  LEA R10, R0, UR7, 0x2 ;  /* 0x00000007000a7c11 */ /* 0x000fc6000f8e10ff */
[C---:B------:R-:W-:Y:S02]  /*0180*/  LEA R11, R0.reuse, UR5, 0x2 ;  /* 0x00000005000b7c11 */ /* 0x040fe4000f8e10ff */
[----:B--2---:R-:W-:-:S07]  /*0190*/  LEA R9, R0, UR4, 0x2 ;  /* 0x0000000400097c11 */ /* 0x004fce000f8e10ff */
.L_x_0:
[----:B0-----:R-:W-:-:S04]  /*01a0*/  IMAD R15, R13, 0x60, R0 ;  /* 0x000000600d0f7824 */ /* 0x001fc800078e0200 */
[----:B----4-:R-:W-:-:S04]  /*01b0*/  IMAD.WIDE R16, R15, 0x4, R4 ;  /* 0x000000040f107825 */ /* 0x010fc800078e0204 */
[----:B-1----:R-:W-:Y:S02]  /*01c0*/  IMAD.WIDE R18, R15, 0x4, R6 ;  /* 0x000000040f127825 */ /* 0x002fe400078e0206 */
[----:B------:R-:W2:Y:S04]  /*01d0*/  LDG.E R17, desc[UR10][R16.64] ;  /* 0x0000000a10117981 */ /* 0x000ea8000c1e1900 */
[----:B------:R-:W4:Y:S01]  /*01e0*/  LDG.E R18, desc[UR10][R18.64] ;  /* 0x0000000a12127981 */ /* 0x000f22000c1e1900 */
[----:B------:R-:W-:-:S04]  /*01f0*/  IADD3 R13, PT, PT, R13, 0x1, RZ ;  /* 0x000000010d0d7810 */ /* 0x000fc80007ffe0ff */
[----:B------:R-:W-:Y:S01]  /*0200*/  ISETP.NE.AND P0, PT, R13, R8, PT ;  /* 0x000000080d00720c */ /* 0x000fe20003f05270 */
[----:B--2---:R-:W-:Y:S04]  /*0210*/  STS [R10], R17 ;  /* 0x000000110a007388 */ /* 0x004fe80000000800 */
[----:B----4-:R-:W-:Y:S01]  /*0220*/  STS [R11], R18 ;  /* 0x000000120b007388 */ /* 0x010fe20000000800 */
[----:B------:R-:W-:Y:S08]  /*0230*/  BAR.SYNC.DEFER_BLOCKING 0x0 ;  /* 0x0000000000007b1d */ /* 0x000ff00000010000 */
[----:B------:R-:W-:Y:S06]  /*0240*/  BAR.SYNC.DEFER_BLOCKING 0x0 ;  /* 0x0000000000007b1d */ /* 0x000fec0000010000 */
[----:B------:R-:W-:Y:S04]  /*0250*/  LDS R12, [UR7] ;  /* 0x00000007ff0c7984 */ /* 0x000fe80008000800 */
[----:B------:R-:W0:Y:S02]  /*0260*/  LDS R21, [UR7+0x180] ;  /* 0x00018007ff157984 */ /* 0x000e240008000800 */
[----:B0-----:R-:W-:-:S05]  /*0270*/  FMUL R12, R12, R21 ;  /* 0x000000150c0c7220 */ /* 0x001fca0000400000 */
[----:B------:R-:W-:Y:S01]  /*0280*/  STS [UR7+0x300], R12 ;  /* 0x0003000cff007988 */ /* 0x000fe20008000807 */
[----:B------:R-:W-:Y:S06]  /*0290*/  BAR.SYNC.DEFER_BLOCKING 0x0 ;  /* 0x0000000000007b1d */ /* 0x000fec0000010000 */
[----:B------:R-:W-:Y:S04]  /*02a0*/  LDS R14, [UR7+0x4] ;  /* 0x00000407ff0e7984 */ /* 0x000fe80008000800 */
        /* <DEDUP_REMOVED lines=462> */
[----:B------:R3:W-:Y:S01]  /*1f90*/  STS [UR7+0x474], R14 ;  /* 0x0004740eff007988 */ /* 0x0007e20008000807 */
[----:B------:R-:W-:Y:S01]  /*1fa0*/  BAR.SYNC.DEFER_BLOCKING 0x0 ;  /* 0x0000000000007b1d */ /* 0x000fe20000010000 */
[----:B---3--:R-:W-:-:S05]  /*1fb0*/  IMAD.WIDE R14, R15, 0x4, R2 ;  /* 0x000000040f0e7825 */ /* 0x008fca00078e0202 */
        /* <DEDUP_REMOVED lines=10> */
[----:B------:R-:W0:Y:S04]  /*2060*/  LDS R17, [R9] ;  /* 0x0000000009117984 */ /* 0x000e280000000800 */
[----:B0-----:R0:W-:Y:S01]  /*2070*/  STG.E desc[UR10][R14.64], R17 ;  /* 0x000000110e007986 */ /* 0x0011e2000c10190a */
[----:B------:R-:W-:Y:S05]  /*2080*/  @P0 BRA `(.L_x_0) ;  /* 0xffffffe000440947 */ /* 0x000fea000383ffff */
[----:B------:R-:W-:Y:S05]  /*2090*/  EXIT ;  /* 0x000000000000794d */ /* 0x000fea0003800000 */
.L_x_1:
[----:B------:R-:W-:-:S00]  /*20a0*/  BRA `(.L_x_1) ;  /* 0xfffffffc00fc7947 */ /* 0x000fc0000383ffff */
[----:B------:R-:W-:-:S00]  /*20b0*/  NOP ;  /* 0x0000000000007918 */ /* 0x000fc00000000000 */
        /* <DEDUP_REMOVED lines=12> */
.L_x_2:


//--------------------- .nv.shared._Z7sumaVecPfS_S_i --------------------------
	.section	.nv.shared._Z7sumaVecPfS_S_i,"aw",@nobits
	.sectionflags	@""
	.align	4
.nv.shared._Z7sumaVecPfS_S_i:
	.zero		2176


//--------------------- .nv.shared.reserved.0     --------------------------
	.section	.nv.shared.reserved.0,"aw",@nobits
	.weak		__nv_reservedSMEM_offset_0_alias
	.size		__nv_reservedSMEM_offset_0_alias, 0, 64
	.other		__nv_reservedSMEM_offset_0_alias,@"STO_CUDA_RESERVED_SHARED STV_DEFAULT"
__nv_reservedSMEM_offset_0_alias:
	.zero		0
	.zero		64


//--------------------- .nv.constant0._Z7sumaVecPfS_S_i --------------------------
	.section	.nv.constant0._Z7sumaVecPfS_S_i,"a",@progbits
	.sectionflags	@""
	.align	4
.nv.constant0._Z7sumaVecPfS_S_i:
	.zero		924


//--------------------- SYMBOLS --------------------------

	.type		.nv.reservedSmem.offset0,@object
	.size		.nv.reservedSmem.offset0,0x4
	.type		.nv.reservedSmem.cap,@object
	.size		.nv.reservedSmem.cap,0x4
